//
// Generated by NVIDIA NVVM Compiler
//
// Compiler Build ID: CL-36424714
// Cuda compilation tools, release 13.0, V13.0.88
// Based on NVVM 20.0.0
//

.version 9.0
.target sm_100
.address_size 64

	// .globl	_Z18k_render_to_bufferPj

.visible .entry _Z18k_render_to_bufferPj(
	.param .u64 .ptr .align 1 _Z18k_render_to_bufferPj_param_0
)
{
	.reg .b32 	%r<6>;
	.reg .b64 	%rd<5>;

	ld.param.u64 	%rd1, [_Z18k_render_to_bufferPj_param_0];
	cvta.to.global.u64 	%rd2, %rd1;
	mov.u32 	%r1, %tid.x;
	mov.u32 	%r2, %ctaid.x;
	mov.u32 	%r3, %ntid.x;
	mad.lo.s32 	%r4, %r2, %r3, %r1;
	mul.wide.s32 	%rd3, %r4, 4;
	add.s64 	%rd4, %rd2, %rd3;
	mov.b32 	%r5, 16777215;
	st.global.u32 	[%rd4], %r5;
	ret;

}


// ===== COMPILED SASS (sm_100) =====

	.target	sm_100

	.elftype	@"ET_EXEC"


//--------------------- .note.nv.tkinfo           --------------------------
	.section	.note.nv.tkinfo,"",@"SHT_NOTE"
	.sectionflags	@"SHF_NOTE_NV_TKINFO"
	.tkinfo
        /*0018*/ 	.word	0x00000002
        /*0030*/ 	.string	""
        /*0030*/ 	.string	"ptxas"
        /*0030*/ 	.string	"Cuda compilation tools, release 13.0, V13.0.88"
        /*0030*/ 	.string	"Build cuda_13.0.r13.0/compiler.36424714_0"
        /*0030*/ 	.string	"-arch sm_100 -m 64 "



//--------------------- .note.nv.cuinfo           --------------------------
	.section	.note.nv.cuinfo,"",@"SHT_NOTE"
	.sectionflags	@"SHF_NOTE_NV_CUINFO"
        /*0018*/ 	.short	0x0002
        /*001a*/ 	.short	0x0064
        /*001c*/ 	.short	0x0082
	.zero		2


//--------------------- .nv.info                  --------------------------
	.section	.nv.info,"",@"SHT_CUDA_INFO"
	.align	4


	//----- nvinfo : EIATTR_REGCOUNT
	.align		4
        /*0000*/ 	.byte	0x04, 0x2f
        /*0002*/ 	.short	(.L_1 - .L_0)
	.align		4
.L_0:
        /*0004*/ 	.word	index@(_Z18k_render_to_bufferPj)
        /*0008*/ 	.word	0x0000000a


	//----- nvinfo : EIATTR_FRAME_SIZE
	.align		4
.L_1:
        /*000c*/ 	.byte	0x04, 0x11
        /*000e*/ 	.short	(.L_3 - .L_2)
	.align		4
.L_2:
        /*0010*/ 	.word	index@(_Z18k_render_to_bufferPj)
        /*0014*/ 	.word	0x00000000


	//----- nvinfo : EIATTR_MIN_STACK_SIZE
	.align		4
.L_3:
        /*0018*/ 	.byte	0x04, 0x12
        /*001a*/ 	.short	(.L_5 - .L_4)
	.align		4
.L_4:
        /*001c*/ 	.word	index@(_Z18k_render_to_bufferPj)
        /*0020*/ 	.word	0x00000000
.L_5:


//--------------------- .nv.compat                --------------------------
	.section	.nv.compat,"",@"SHT_CUDA_COMPAT_INFO"
	.align	4
        /*0000*/ 	.byte	0x02, 0x09, 0x00, 0x00, 0x02, 0x02, 0x01, 0x00, 0x02, 0x05, 0x05, 0x00, 0x03, 0x07, 0x01, 0x01
        /*0010*/ 	.byte	0x02, 0x03, 0x00, 0x00, 0x02, 0x06, 0x01, 0x00, 0x04, 0x0b, 0x08, 0x00, 0x09, 0x00, 0x00, 0x00
        /*0020*/ 	.byte	0x00, 0x00, 0x00, 0x00


//--------------------- .nv.info._Z18k_render_to_bufferPj --------------------------
	.section	.nv.info._Z18k_render_to_bufferPj,"",@"SHT_CUDA_INFO"
	.sectionflags	@""
	.align	4


	//----- nvinfo : EIATTR_CUDA_API_VERSION
	.align		4
        /*0000*/ 	.byte	0x04, 0x37
        /*0002*/ 	.short	(.L_7 - .L_6)
.L_6:
        /*0004*/ 	.word	0x00000082


	//----- nvinfo : EIATTR_KPARAM_INFO
	.align		4
.L_7:
        /*0008*/ 	.byte	0x04, 0x17
        /*000a*/ 	.short	(.L_9 - .L_8)
.L_8:
        /*000c*/ 	.word	0x00000000
        /*0010*/ 	.short	0x0000
        /*0012*/ 	.short	0x0000
        /*0014*/ 	.byte	0x00, 0xf5, 0x21, 0x00


	//----- nvinfo : EIATTR_SPARSE_MMA_MASK
	.align		4
.L_9:
        /*0018*/ 	.byte	0x03, 0x50
        /*001a*/ 	.short	0x0000


	//----- nvinfo : EIATTR_MAXREG_COUNT
	.align		4
        /*001c*/ 	.byte	0x03, 0x1b
        /*001e*/ 	.short	0x00ff


	//----- nvinfo : EIATTR_MERCURY_ISA_VERSION
	.align		4
        /*0020*/ 	.byte	0x03, 0x5f
        /*0022*/ 	.short	0x0101


	//----- nvinfo : EIATTR_VRC_CTA_INIT_COUNT
	.align		4
        /*0024*/ 	.byte	0x02, 0x4a
	.zero		1
	.zero		1


	//----- nvinfo : EIATTR_EXIT_INSTR_OFFSETS
	.align		4
        /*0028*/ 	.byte	0x04, 0x1c
        /*002a*/ 	.short	(.L_11 - .L_10)


	//   ....[0]....
.L_10:
        /*002c*/ 	.word	0x000000a0


	//----- nvinfo : EIATTR_CBANK_PARAM_SIZE
	.align		4
.L_11:
        /*0030*/ 	.byte	0x03, 0x19
        /*0032*/ 	.short	0x0008


	//----- nvinfo : EIATTR_PARAM_CBANK
	.align		4
        /*0034*/ 	.byte	0x04, 0x0a
        /*0036*/ 	.short	(.L_13 - .L_12)
	.align		4
.L_12:
        /*0038*/ 	.word	index@(.nv.constant0._Z18k_render_to_bufferPj)
        /*003c*/ 	.short	0x0380
        /*003e*/ 	.short	0x0008


	//----- nvinfo : EIATTR_SW_WAR
	.align		4
.L_13:
        /*0040*/ 	.byte	0x04, 0x36
        /*0042*/ 	.short	(.L_15 - .L_14)
.L_14:
        /*0044*/ 	.word	0x00000008
.L_15:


//--------------------- .nv.callgraph             --------------------------
	.section	.nv.callgraph,"",@"SHT_CUDA_CALLGRAPH"
	.align	4
	.sectionentsize	8
	.align		4
        /*0000*/ 	.word	0x00000000
	.align		4
        /*0004*/ 	.word	0xffffffff
	.align		4
        /*0008*/ 	.word	0x00000000
	.align		4
        /*000c*/ 	.word	0xfffffffe
	.align		4
        /*0010*/ 	.word	0x00000000
	.align		4
        /*0014*/ 	.word	0xfffffffd
	.align		4
        /*0018*/ 	.word	0x00000000
	.align		4
        /*001c*/ 	.word	0xfffffffc


//--------------------- .text._Z18k_render_to_bufferPj --------------------------
	.section	.text._Z18k_render_to_bufferPj,"ax",@progbits
	.align	128
        .global         _Z18k_render_to_bufferPj
        .type           _Z18k_render_to_bufferPj,@function
        .size           _Z18k_render_to_bufferPj,(.L_x_1 - _Z18k_render_to_bufferPj)
        .other          _Z18k_render_to_bufferPj,@"STO_CUDA_ENTRY STV_DEFAULT"
_Z18k_render_to_bufferPj:
.text._Z18k_render_to_bufferPj:
[----:B------:R-:W-:Y:S01]  /*0000*/  LDC R1, c[0x0][0x37c] ;  /* 0x0000df00ff017b82 */ /* 0x000fe20000000800 */
[----:B------:R-:W0:Y:S07]  /*0010*/  S2R R5, SR_TID.X ;  /* 0x0000000000057919 */ /* 0x000e2e0000002100 */
[----:B------:R-:W0:Y:S01]  /*0020*/  S2UR UR6, SR_CTAID.X ;  /* 0x00000000000679c3 */ /* 0x000e220000002500 */
[----:B------:R-:W1:Y:S01]  /*0030*/  LDCU.64 UR4, c[0x0][0x358] ;  /* 0x00006b00ff0477ac */ /* 0x000e620008000a00 */
[----:B------:R-:W-:-:S06]  /*0040*/  MOV R7, 0xffffff ;  /* 0x00ffffff00077802 */ /* 0x000fcc0000000f00 */
[----:B------:R-:W0:Y:S08]  /*0050*/  LDC R0, c[0x0][0x360] ;  /* 0x0000d800ff007b82 */ /* 0x000e300000000800 */
[----:B------:R-:W2:Y:S01]  /*0060*/  LDC.64 R2, c[0x0][0x380] ;  /* 0x0000e000ff027b82 */ /* 0x000ea20000000a00 */
[----:B0-----:R-:W-:-:S04]  /*0070*/  IMAD R5, R0, UR6, R5 ;  /* 0x0000000600057c24 */ /* 0x001fc8000f8e0205 */
[----:B--2---:R-:W-:-:S05]  /*0080*/  IMAD.WIDE R2, R5, 0x4, R2 ;  /* 0x0000000405027825 */ /* 0x004fca00078e0202 */
[----:B-1----:R-:W-:Y:S01]  /*0090*/  STG.E desc[UR4][R2.64], R7 ;  /* 0x0000000702007986 */ /* 0x002fe2000c101904 */
[----:B------:R-:W-:Y:S05]  /*00a0*/  EXIT ;  /* 0x000000000000794d */ /* 0x000fea0003800000 */
.L_x_0:
[----:B------:R-:W-:-:S00]  /*00b0*/  BRA `(.L_x_0) ;  /* 0xfffffffc00fc7947 */ /* 0x000fc0000383ffff */
[----:B------:R-:W-:-:S00]  /*00c0*/  NOP ;  /* 0x0000000000007918 */ /* 0x000fc00000000000 */
        /* <DEDUP_REMOVED lines=11> */
.L_x_1:


//--------------------- .nv.shared.reserved.0     --------------------------
	.section	.nv.shared.reserved.0,"aw",@nobits
	.weak		__nv_reservedSMEM_offset_0_alias
	.size		__nv_reservedSMEM_offset_0_alias, 0, 64
	.other		__nv_reservedSMEM_offset_0_alias,@"STO_CUDA_RESERVED_SHARED STV_DEFAULT"
__nv_reservedSMEM_offset_0_alias:
	.zero		0
	.zero		64


//--------------------- .nv.constant0._Z18k_render_to_bufferPj --------------------------
	.section	.nv.constant0._Z18k_render_to_bufferPj,"a",@progbits
	.sectionflags	@""
	.align	4
.nv.constant0._Z18k_render_to_bufferPj:
	.zero		904


//--------------------- SYMBOLS --------------------------

	.type		.nv.reservedSmem.offset0,@object
	.size		.nv.reservedSmem.offset0,0x4
